//
// Generated by NVIDIA NVVM Compiler
//
// Compiler Build ID: CL-36424714
// Cuda compilation tools, release 13.0, V13.0.88
// Based on NVVM 20.0.0
//

.version 9.0
.target sm_100
.address_size 64

	// .globl	_Z10HelloWorldv
.extern .func  (.param .b32 func_retval0) vprintf
(
	.param .b64 vprintf_param_0,
	.param .b64 vprintf_param_1
)
;
.global .align 1 .b8 $str[21] = {72, 101, 108, 108, 111, 32, 119, 111, 114, 108, 100, 44, 32, 37, 100, 44, 32, 37, 100, 10};

.visible .entry _Z10HelloWorldv()
{
	.local .align 8 .b8 	__local_depot0[8];
	.reg .b64 	%SP;
	.reg .b64 	%SPL;
	.reg .b32 	%r<5>;
	.reg .b64 	%rd<5>;

	mov.u64 	%SPL, __local_depot0;
	cvta.local.u64 	%SP, %SPL;
	add.u64 	%rd1, %SP, 0;
	add.u64 	%rd2, %SPL, 0;
	mov.u32 	%r1, %ctaid.x;
	mov.u32 	%r2, %tid.x;
	st.local.v2.u32 	[%rd2], {%r1, %r2};
	mov.u64 	%rd3, $str;
	cvta.global.u64 	%rd4, %rd3;
	{ // callseq 0, 0
	.param .b64 param0;
	st.param.b64 	[param0], %rd4;
	.param .b64 param1;
	st.param.b64 	[param1], %rd1;
	.param .b32 retval0;
	call.uni (retval0), 
	vprintf, 
	(
	param0, 
	param1
	);
	ld.param.b32 	%r3, [retval0];
	} // callseq 0
	ret;

}


// ===== COMPILED SASS (sm_100) =====

	.target	sm_100

	.elftype	@"ET_EXEC"


//--------------------- .note.nv.tkinfo           --------------------------
	.section	.note.nv.tkinfo,"",@"SHT_NOTE"
	.sectionflags	@"SHF_NOTE_NV_TKINFO"
	.tkinfo
        /*0018*/ 	.word	0x00000002
        /*0030*/ 	.string	""
        /*0030*/ 	.string	"ptxas"
        /*0030*/ 	.string	"Cuda compilation tools, release 13.0, V13.0.88"
        /*0030*/ 	.string	"Build cuda_13.0.r13.0/compiler.36424714_0"
        /*0030*/ 	.string	"-arch sm_100 -m 64 "



//--------------------- .note.nv.cuinfo           --------------------------
	.section	.note.nv.cuinfo,"",@"SHT_NOTE"
	.sectionflags	@"SHF_NOTE_NV_CUINFO"
        /*0018*/ 	.short	0x0002
        /*001a*/ 	.short	0x0064
        /*001c*/ 	.short	0x0082
	.zero		2


//--------------------- .nv.info                  --------------------------
	.section	.nv.info,"",@"SHT_CUDA_INFO"
	.align	4


	//----- nvinfo : EIATTR_REGCOUNT
	.align		4
        /*0000*/ 	.byte	0x04, 0x2f
        /*0002*/ 	.short	(.L_2 - .L_1)
	.align		4
.L_1:
        /*0004*/ 	.word	index@(_Z10HelloWorldv)
        /*0008*/ 	.word	0x00000018


	//----- nvinfo : EIATTR_FRAME_SIZE
	.align		4
.L_2:
        /*000c*/ 	.byte	0x04, 0x11
        /*000e*/ 	.short	(.L_4 - .L_3)
	.align		4
.L_3:
        /*0010*/ 	.word	index@(_Z10HelloWorldv)
        /*0014*/ 	.word	0x00000008


	//----- nvinfo : EIATTR_MIN_STACK_SIZE
	.align		4
.L_4:
        /*0018*/ 	.byte	0x04, 0x12
        /*001a*/ 	.short	(.L_6 - .L_5)
	.align		4
.L_5:
        /*001c*/ 	.word	index@(_Z10HelloWorldv)
        /*0020*/ 	.word	0x00000008
.L_6:


//--------------------- .nv.compat                --------------------------
	.section	.nv.compat,"",@"SHT_CUDA_COMPAT_INFO"
	.align	4
        /*0000*/ 	.byte	0x02, 0x09, 0x00, 0x00, 0x02, 0x02, 0x01, 0x00, 0x02, 0x05, 0x05, 0x00, 0x03, 0x07, 0x01, 0x01
        /*0010*/ 	.byte	0x02, 0x03, 0x00, 0x00, 0x02, 0x06, 0x01, 0x00, 0x04, 0x0b, 0x08, 0x00, 0x09, 0x00, 0x00, 0x00
        /*0020*/ 	.byte	0x00, 0x00, 0x00, 0x00


//--------------------- .nv.info._Z10HelloWorldv  --------------------------
	.section	.nv.info._Z10HelloWorldv,"",@"SHT_CUDA_INFO"
	.sectionflags	@""
	.align	4


	//----- nvinfo : EIATTR_CUDA_API_VERSION
	.align		4
        /*0000*/ 	.byte	0x04, 0x37
        /*0002*/ 	.short	(.L_8 - .L_7)
.L_7:
        /*0004*/ 	.word	0x00000082


	//----- nvinfo : EIATTR_SPARSE_MMA_MASK
	.align		4
.L_8:
        /*0008*/ 	.byte	0x03, 0x50
        /*000a*/ 	.short	0x0000


	//----- nvinfo : EIATTR_MAXREG_COUNT
	.align		4
        /*000c*/ 	.byte	0x03, 0x1b
        /*000e*/ 	.short	0x00ff


	//----- nvinfo : EIATTR_EXTERNS
	.align		4
        /*0010*/ 	.byte	0x04, 0x0f
        /*0012*/ 	.short	(.L_10 - .L_9)


	//   ....[0]....
	.align		4
.L_9:
        /*0014*/ 	.word	index@(vprintf)


	//----- nvinfo : EIATTR_MERCURY_ISA_VERSION
	.align		4
.L_10:
        /*0018*/ 	.byte	0x03, 0x5f
        /*001a*/ 	.short	0x0101


	//----- nvinfo : EIATTR_VRC_CTA_INIT_COUNT
	.align		4
        /*001c*/ 	.byte	0x02, 0x4a
	.zero		1
	.zero		1


	//----- nvinfo : EIATTR_SYSCALL_OFFSETS
	.align		4
        /*0020*/ 	.byte	0x04, 0x46
        /*0022*/ 	.short	(.L_12 - .L_11)


	//   ....[0]....
.L_11:
        /*0024*/ 	.word	0x000000f0


	//----- nvinfo : EIATTR_EXIT_INSTR_OFFSETS
	.align		4
.L_12:
        /*0028*/ 	.byte	0x04, 0x1c
        /*002a*/ 	.short	(.L_14 - .L_13)


	//   ....[0]....
.L_13:
        /*002c*/ 	.word	0x00000100


	//----- nvinfo : EIATTR_SW_WAR
	.align		4
.L_14:
        /*0030*/ 	.byte	0x04, 0x36
        /*0032*/ 	.short	(.L_16 - .L_15)
.L_15:
        /*0034*/ 	.word	0x00000008
.L_16:


//--------------------- .nv.callgraph             --------------------------
	.section	.nv.callgraph,"",@"SHT_CUDA_CALLGRAPH"
	.align	4
	.sectionentsize	8
	.align		4
        /*0000*/ 	.word	0x00000000
	.align		4
        /*0004*/ 	.word	0xffffffff
	.align		4
        /*0008*/ 	.word	index@(_Z10HelloWorldv)
	.align		4
        /*000c*/ 	.word	index@(vprintf)
	.align		4
        /*0010*/ 	.word	0x00000000
	.align		4
        /*0014*/ 	.word	0xfffffffe
	.align		4
        /*0018*/ 	.word	0x00000000
	.align		4
        /*001c*/ 	.word	0xfffffffd
	.align		4
        /*0020*/ 	.word	0x00000000
	.align		4
        /*0024*/ 	.word	0xfffffffc


//--------------------- .nv.constant4             --------------------------
	.section	.nv.constant4,"a",@progbits
	.align	8
	.align		8
.nv.constant4:
        /*0000*/ 	.dword	vprintf
	.align		8
        /*0008*/ 	.dword	$str


//--------------------- .text._Z10HelloWorldv     --------------------------
	.section	.text._Z10HelloWorldv,"ax",@progbits
	.align	128
        .global         _Z10HelloWorldv
        .type           _Z10HelloWorldv,@function
        .size           _Z10HelloWorldv,(.L_x_2 - _Z10HelloWorldv)
        .other          _Z10HelloWorldv,@"STO_CUDA_ENTRY STV_DEFAULT"
_Z10HelloWorldv:
.text._Z10HelloWorldv:
[----:B------:R-:W0:Y:S01]  /*0000*/  LDC R1, c[0x0][0x37c] ;  /* 0x0000df00ff017b82 */ /* 0x000e220000000800 */
[----:B------:R-:W1:Y:S01]  /*0010*/  S2R R8, SR_CTAID.X ;  /* 0x0000000000087919 */ /* 0x000e620000002500 */
[----:B0-----:R-:W-:Y:S01]  /*0020*/  VIADD R1, R1, 0xfffffff8 ;  /* 0xfffffff801017836 */ /* 0x001fe20000000000 */
[----:B------:R-:W-:Y:S01]  /*0030*/  MOV R0, 0x0 ;  /* 0x0000000000007802 */ /* 0x000fe20000000f00 */
[----:B------:R-:W0:Y:S01]  /*0040*/  LDCU UR4, c[0x0][0x2f8] ;  /* 0x00005f00ff0477ac */ /* 0x000e220008000800 */
[----:B------:R-:W1:Y:S03]  /*0050*/  S2R R9, SR_TID.X ;  /* 0x0000000000097919 */ /* 0x000e660000002100 */
[----:B------:R2:W3:Y:S01]  /*0060*/  LDC.64 R2, c[0x4][R0] ;  /* 0x0100000000027b82 */ /* 0x0004e20000000a00 */
[----:B------:R-:W4:Y:S01]  /*0070*/  LDCU.64 UR6, c[0x4][0x8] ;  /* 0x01000100ff0677ac */ /* 0x000f220008000a00 */
[----:B------:R-:W5:Y:S01]  /*0080*/  LDCU UR5, c[0x0][0x2fc] ;  /* 0x00005f80ff0577ac */ /* 0x000f620008000800 */
[----:B0-----:R-:W-:Y:S01]  /*0090*/  IADD3 R6, P0, PT, R1, UR4, RZ ;  /* 0x0000000401067c10 */ /* 0x001fe2000ff1e0ff */
[----:B----4-:R-:W-:Y:S01]  /*00a0*/  IMAD.U32 R4, RZ, RZ, UR6 ;  /* 0x00000006ff047e24 */ /* 0x010fe2000f8e00ff */
[----:B------:R-:W-:-:S03]  /*00b0*/  MOV R5, UR7 ;  /* 0x0000000700057c02 */ /* 0x000fc60008000f00 */
[----:B-----5:R-:W-:Y:S01]  /*00c0*/  IMAD.X R7, RZ, RZ, UR5, P0 ;  /* 0x00000005ff077e24 */ /* 0x020fe200080e06ff */
[----:B-1----:R2:W-:Y:S07]  /*00d0*/  STL.64 [R1], R8 ;  /* 0x0000000801007387 */ /* 0x0025ee0000100a00 */
[----:B------:R-:W-:-:S07]  /*00e0*/  LEPC R20, `(.L_x_0) ;  /* 0x000000001014794e */ /* 0x000fce0000000000 */
[----:B--23--:R-:W-:Y:S05]  /*00f0*/  CALL.ABS.NOINC R2 ;  /* 0x0000000002007343 */ /* 0x00cfea0003c00000 */
.L_x_0:
[----:B------:R-:W-:Y:S05]  /*0100*/  EXIT ;  /* 0x000000000000794d */ /* 0x000fea0003800000 */
.L_x_1:
[----:B------:R-:W-:-:S00]  /*0110*/  BRA `(.L_x_1) ;  /* 0xfffffffc00fc7947 */ /* 0x000fc0000383ffff */
[----:B------:R-:W-:-:S00]  /*0120*/  NOP ;  /* 0x0000000000007918 */ /* 0x000fc00000000000 */
        /* <DEDUP_REMOVED lines=13> */
.L_x_2:


//--------------------- .nv.global.init           --------------------------
	.section	.nv.global.init,"aw",@progbits
.nv.global.init:
	.type		$str,@object
	.size		$str,(.L_0 - $str)
$str:
        /*0000*/ 	.byte	0x48, 0x65, 0x6c, 0x6c, 0x6f, 0x20, 0x77, 0x6f, 0x72, 0x6c, 0x64, 0x2c, 0x20, 0x25, 0x64, 0x2c
        /*0010*/ 	.byte	0x20, 0x25, 0x64, 0x0a, 0x00
.L_0:


//--------------------- .nv.shared.reserved.0     --------------------------
	.section	.nv.shared.reserved.0,"aw",@nobits
	.weak		__nv_reservedSMEM_offset_0_alias
	.size		__nv_reservedSMEM_offset_0_alias, 0, 64
	.other		__nv_reservedSMEM_offset_0_alias,@"STO_CUDA_RESERVED_SHARED STV_DEFAULT"
__nv_reservedSMEM_offset_0_alias:
	.zero		0
	.zero		64


//--------------------- .nv.constant0._Z10HelloWorldv --------------------------
	.section	.nv.constant0._Z10HelloWorldv,"a",@progbits
	.sectionflags	@""
	.align	4
.nv.constant0._Z10HelloWorldv:
	.zero		896


//--------------------- SYMBOLS --------------------------

	.type		.nv.reservedSmem.offset0,@object
	.size		.nv.reservedSmem.offset0,0x4
	.type		vprintf,@function
